//
// Generated by NVIDIA NVVM Compiler
//
// Compiler Build ID: CL-36424714
// Cuda compilation tools, release 13.0, V13.0.88
// Based on NVVM 20.0.0
//

.version 9.0
.target sm_100
.address_size 64

	// .globl	_Z14infiniteKernelPi
.extern .func  (.param .b32 func_retval0) vprintf
(
	.param .b64 vprintf_param_0,
	.param .b64 vprintf_param_1
)
;
.global .align 1 .b8 $str[24] = {75, 101, 114, 110, 101, 108, 32, 114, 117, 110, 110, 105, 110, 103, 44, 32, 105, 61, 37, 108, 108, 100, 10};

.visible .entry _Z14infiniteKernelPi(
	.param .u64 .ptr .align 1 _Z14infiniteKernelPi_param_0
)
{
	.local .align 8 .b8 	__local_depot0[8];
	.reg .b64 	%SP;
	.reg .b64 	%SPL;
	.reg .pred 	%p<2>;
	.reg .b32 	%r<9>;
	.reg .b64 	%rd<20>;

	mov.u64 	%SPL, __local_depot0;
	cvta.local.u64 	%SP, %SPL;
	ld.param.u64 	%rd6, [_Z14infiniteKernelPi_param_0];
	cvta.to.global.u64 	%rd1, %rd6;
	add.u64 	%rd7, %SP, 0;
	add.u64 	%rd2, %SPL, 0;
	mov.b64 	%rd19, 0;
	mov.u64 	%rd16, $str;
$L__BB0_1:
	mul.hi.u64 	%rd8, %rd19, -3689348814741910323;
	shr.u64 	%rd9, %rd8, 3;
	mul.lo.s64 	%rd10, %rd9, 10;
	sub.s64 	%rd11, %rd19, %rd10;
	shl.b64 	%rd12, %rd11, 2;
	add.s64 	%rd13, %rd1, %rd12;
	ld.global.u32 	%r1, [%rd13];
	add.s32 	%r2, %r1, 1;
	st.global.u32 	[%rd13], %r2;
	add.s64 	%rd4, %rd19, 1;
	mad.lo.s64 	%rd14, %rd19, -4078282918271054303, -4078282918271054303;
	mov.b64 	{%r3, %r4}, %rd14;
	shf.r.wrap.b32 	%r5, %r4, %r3, 8;
	shf.r.wrap.b32 	%r6, %r3, %r4, 8;
	mov.b64 	%rd15, {%r6, %r5};
	setp.gt.u64 	%p1, %rd15, 184467440737;
	mov.u64 	%rd19, %rd4;
	@%p1 bra 	$L__BB0_1;
	st.local.u64 	[%rd2], %rd4;
	cvta.global.u64 	%rd17, %rd16;
	{ // callseq 0, 0
	.param .b64 param0;
	st.param.b64 	[param0], %rd17;
	.param .b64 param1;
	st.param.b64 	[param1], %rd7;
	.param .b32 retval0;
	call.uni (retval0), 
	vprintf, 
	(
	param0, 
	param1
	);
	ld.param.b32 	%r7, [retval0];
	} // callseq 0
	bra.uni 	$L__BB0_1;

}


// ===== COMPILED SASS (sm_100) =====

	.target	sm_100

	.elftype	@"ET_EXEC"


//--------------------- .note.nv.tkinfo           --------------------------
	.section	.note.nv.tkinfo,"",@"SHT_NOTE"
	.sectionflags	@"SHF_NOTE_NV_TKINFO"
	.tkinfo
        /*0018*/ 	.word	0x00000002
        /*0030*/ 	.string	""
        /*0030*/ 	.string	"ptxas"
        /*0030*/ 	.string	"Cuda compilation tools, release 13.0, V13.0.88"
        /*0030*/ 	.string	"Build cuda_13.0.r13.0/compiler.36424714_0"
        /*0030*/ 	.string	"-arch sm_100 -m 64 "



//--------------------- .note.nv.cuinfo           --------------------------
	.section	.note.nv.cuinfo,"",@"SHT_NOTE"
	.sectionflags	@"SHF_NOTE_NV_CUINFO"
        /*0018*/ 	.short	0x0002
        /*001a*/ 	.short	0x0064
        /*001c*/ 	.short	0x0082
	.zero		2


//--------------------- .nv.info                  --------------------------
	.section	.nv.info,"",@"SHT_CUDA_INFO"
	.align	4


	//----- nvinfo : EIATTR_REGCOUNT
	.align		4
        /*0000*/ 	.byte	0x04, 0x2f
        /*0002*/ 	.short	(.L_2 - .L_1)
	.align		4
.L_1:
        /*0004*/ 	.word	index@(_Z14infiniteKernelPi)
        /*0008*/ 	.word	0x00000018


	//----- nvinfo : EIATTR_FRAME_SIZE
	.align		4
.L_2:
        /*000c*/ 	.byte	0x04, 0x11
        /*000e*/ 	.short	(.L_4 - .L_3)
	.align		4
.L_3:
        /*0010*/ 	.word	index@(_Z14infiniteKernelPi)
        /*0014*/ 	.word	0x00000008


	//----- nvinfo : EIATTR_MIN_STACK_SIZE
	.align		4
.L_4:
        /*0018*/ 	.byte	0x04, 0x12
        /*001a*/ 	.short	(.L_6 - .L_5)
	.align		4
.L_5:
        /*001c*/ 	.word	index@(_Z14infiniteKernelPi)
        /*0020*/ 	.word	0x00000008
.L_6:


//--------------------- .nv.compat                --------------------------
	.section	.nv.compat,"",@"SHT_CUDA_COMPAT_INFO"
	.align	4
        /*0000*/ 	.byte	0x02, 0x09, 0x00, 0x00, 0x02, 0x02, 0x01, 0x00, 0x02, 0x05, 0x05, 0x00, 0x03, 0x07, 0x01, 0x01
        /*0010*/ 	.byte	0x02, 0x03, 0x00, 0x00, 0x02, 0x06, 0x01, 0x00, 0x04, 0x0b, 0x08, 0x00, 0x09, 0x00, 0x00, 0x00
        /*0020*/ 	.byte	0x00, 0x00, 0x00, 0x00


//--------------------- .nv.info._Z14infiniteKernelPi --------------------------
	.section	.nv.info._Z14infiniteKernelPi,"",@"SHT_CUDA_INFO"
	.sectionflags	@""
	.align	4


	//----- nvinfo : EIATTR_CUDA_API_VERSION
	.align		4
        /*0000*/ 	.byte	0x04, 0x37
        /*0002*/ 	.short	(.L_8 - .L_7)
.L_7:
        /*0004*/ 	.word	0x00000082


	//----- nvinfo : EIATTR_KPARAM_INFO
	.align		4
.L_8:
        /*0008*/ 	.byte	0x04, 0x17
        /*000a*/ 	.short	(.L_10 - .L_9)
.L_9:
        /*000c*/ 	.word	0x00000000
        /*0010*/ 	.short	0x0000
        /*0012*/ 	.short	0x0000
        /*0014*/ 	.byte	0x00, 0xf5, 0x21, 0x00


	//----- nvinfo : EIATTR_SPARSE_MMA_MASK
	.align		4
.L_10:
        /*0018*/ 	.byte	0x03, 0x50
        /*001a*/ 	.short	0x0000


	//----- nvinfo : EIATTR_MAXREG_COUNT
	.align		4
        /*001c*/ 	.byte	0x03, 0x1b
        /*001e*/ 	.short	0x00ff


	//----- nvinfo : EIATTR_EXTERNS
	.align		4
        /*0020*/ 	.byte	0x04, 0x0f
        /*0022*/ 	.short	(.L_12 - .L_11)


	//   ....[0]....
	.align		4
.L_11:
        /*0024*/ 	.word	index@(vprintf)


	//----- nvinfo : EIATTR_MERCURY_ISA_VERSION
	.align		4
.L_12:
        /*0028*/ 	.byte	0x03, 0x5f
        /*002a*/ 	.short	0x0101


	//----- nvinfo : EIATTR_VRC_CTA_INIT_COUNT
	.align		4
        /*002c*/ 	.byte	0x02, 0x4a
	.zero		1
	.zero		1


	//----- nvinfo : EIATTR_SYSCALL_OFFSETS
	.align		4
        /*0030*/ 	.byte	0x04, 0x46
        /*0032*/ 	.short	(.L_14 - .L_13)


	//   ....[0]....
.L_13:
        /*0034*/ 	.word	0x00000340


	//----- nvinfo : EIATTR_CRS_STACK_SIZE
	.align		4
.L_14:
        /*0038*/ 	.byte	0x04, 0x1e
        /*003a*/ 	.short	(.L_16 - .L_15)
.L_15:
        /*003c*/ 	.word	0x00000000


	//----- nvinfo : EIATTR_CBANK_PARAM_SIZE
	.align		4
.L_16:
        /*0040*/ 	.byte	0x03, 0x19
        /*0042*/ 	.short	0x0008


	//----- nvinfo : EIATTR_PARAM_CBANK
	.align		4
        /*0044*/ 	.byte	0x04, 0x0a
        /*0046*/ 	.short	(.L_18 - .L_17)
	.align		4
.L_17:
        /*0048*/ 	.word	index@(.nv.constant0._Z14infiniteKernelPi)
        /*004c*/ 	.short	0x0380
        /*004e*/ 	.short	0x0008


	//----- nvinfo : EIATTR_SW_WAR
	.align		4
.L_18:
        /*0050*/ 	.byte	0x04, 0x36
        /*0052*/ 	.short	(.L_20 - .L_19)
.L_19:
        /*0054*/ 	.word	0x00000008
.L_20:


//--------------------- .nv.callgraph             --------------------------
	.section	.nv.callgraph,"",@"SHT_CUDA_CALLGRAPH"
	.align	4
	.sectionentsize	8
	.align		4
        /*0000*/ 	.word	0x00000000
	.align		4
        /*0004*/ 	.word	0xffffffff
	.align		4
        /*0008*/ 	.word	index@(_Z14infiniteKernelPi)
	.align		4
        /*000c*/ 	.word	index@(vprintf)
	.align		4
        /*0010*/ 	.word	0x00000000
	.align		4
        /*0014*/ 	.word	0xfffffffe
	.align		4
        /*0018*/ 	.word	0x00000000
	.align		4
        /*001c*/ 	.word	0xfffffffd
	.align		4
        /*0020*/ 	.word	0x00000000
	.align		4
        /*0024*/ 	.word	0xfffffffc


//--------------------- .nv.constant4             --------------------------
	.section	.nv.constant4,"a",@progbits
	.align	8
	.align		8
.nv.constant4:
        /*0000*/ 	.dword	vprintf
	.align		8
        /*0008*/ 	.dword	$str


//--------------------- .text._Z14infiniteKernelPi --------------------------
	.section	.text._Z14infiniteKernelPi,"ax",@progbits
	.align	128
        .global         _Z14infiniteKernelPi
        .type           _Z14infiniteKernelPi,@function
        .size           _Z14infiniteKernelPi,(.L_x_5 - _Z14infiniteKernelPi)
        .other          _Z14infiniteKernelPi,@"STO_CUDA_ENTRY STV_DEFAULT"
_Z14infiniteKernelPi:
.text._Z14infiniteKernelPi:
[----:B------:R-:W0:Y:S01]  /*0000*/  LDC R1, c[0x0][0x37c] ;  /* 0x0000df00ff017b82 */ /* 0x000e220000000800 */
[----:B------:R-:W1:Y:S01]  /*0010*/  LDCU UR4, c[0x0][0x2f8] ;  /* 0x00005f00ff0477ac */ /* 0x000e620008000800 */
[----:B0-----:R-:W-:Y:S01]  /*0020*/  VIADD R1, R1, 0xfffffff8 ;  /* 0xfffffff801017836 */ /* 0x001fe20000000000 */
[----:B------:R-:W-:Y:S01]  /*0030*/  CS2R R18, SRZ ;  /* 0x0000000000127805 */ /* 0x000fe2000001ff00 */
[----:B------:R-:W0:Y:S01]  /*0040*/  LDCU UR5, c[0x0][0x2fc] ;  /* 0x00005f80ff0577ac */ /* 0x000e220008000800 */
[----:B------:R-:W2:Y:S01]  /*0050*/  LDCU.64 UR36, c[0x0][0x358] ;  /* 0x00006b00ff2477ac */ /* 0x000ea20008000a00 */
[----:B------:R-:W3:Y:S01]  /*0060*/  LDCU.64 UR38, c[0x0][0x380] ;  /* 0x00007000ff2677ac */ /* 0x000ee20008000a00 */
[----:B-1----:R-:W-:-:S05]  /*0070*/  IADD3 R2, P0, PT, R1, UR4, RZ ;  /* 0x0000000401027c10 */ /* 0x002fca000ff1e0ff */
[----:B0-----:R-:W-:-:S08]  /*0080*/  IMAD.X R16, RZ, RZ, UR5, P0 ;  /* 0x00000005ff107e24 */ /* 0x001fd000080e06ff */
.L_x_3:
[----:B------:R-:W-:Y:S01]  /*0090*/  BSSY.RECONVERGENT B0, `(.L_x_0) ;  /* 0x0000021000007945 */ /* 0x000fe20003800200 */
.L_x_1:
[----:B------:R-:W-:-:S04]  /*00a0*/  IMAD.WIDE.U32 R4, R19, -0x33333333, RZ ;  /* 0xcccccccd13047825 */ /* 0x000fc800078e00ff */
[----:B------:R-:W-:-:S04]  /*00b0*/  IMAD.WIDE.U32 R6, P0, R18, -0x33333334, R4 ;  /* 0xcccccccc12067825 */ /* 0x000fc80007800004 */
[----:B------:R-:W-:Y:S01]  /*00c0*/  IMAD.WIDE.U32 R4, R18, -0x33333333, RZ ;  /* 0xcccccccd12047825 */ /* 0x000fe200078e00ff */
[----:B------:R-:W-:-:S03]  /*00d0*/  IADD3.X R9, PT, PT, RZ, RZ, RZ, P0, !PT ;  /* 0x000000ffff097210 */ /* 0x000fc600007fe4ff */
[----:B------:R-:W-:Y:S01]  /*00e0*/  IMAD.MOV.U32 R8, RZ, RZ, R7 ;  /* 0x000000ffff087224 */ /* 0x000fe200078e0007 */
[----:B------:R-:W-:-:S05]  /*00f0*/  IADD3 RZ, P0, PT, R5, R6, RZ ;  /* 0x0000000605ff7210 */ /* 0x000fca0007f1e0ff */
[----:B------:R-:W-:-:S05]  /*0100*/  IMAD.WIDE.U32.X R4, R19, -0x33333334, R8, P0 ;  /* 0xcccccccc13047825 */ /* 0x000fca00000e0408 */
[--C-:B------:R-:W-:Y:S02]  /*0110*/  SHF.R.U32.HI R0, RZ, 0x3, R5.reuse ;  /* 0x00000003ff007819 */ /* 0x100fe40000011605 */
[----:B------:R-:W-:-:S03]  /*0120*/  SHF.R.U64 R3, R4, 0x3, R5 ;  /* 0x0000000304037819 */ /* 0x000fc60000001205 */
[----:B------:R-:W-:Y:S02]  /*0130*/  IMAD R0, R0, -0xa, RZ ;  /* 0xfffffff600007824 */ /* 0x000fe400078e02ff */
[----:B------:R-:W-:-:S05]  /*0140*/  IMAD.WIDE.U32 R6, R3, -0xa, R18 ;  /* 0xfffffff603067825 */ /* 0x000fca00078e0012 */
[----:B------:R-:W-:Y:S02]  /*0150*/  IADD3 R3, PT, PT, R7, -R3, R0 ;  /* 0x8000000307037210 */ /* 0x000fe40007ffe000 */
[----:B---3--:R-:W-:-:S04]  /*0160*/  LEA R4, P0, R6, UR38, 0x2 ;  /* 0x0000002606047c11 */ /* 0x008fc8000f8010ff */
[----:B------:R-:W-:-:S05]  /*0170*/  LEA.HI.X R5, R6, UR39, R3, 0x2, P0 ;  /* 0x0000002706057c11 */ /* 0x000fca00080f1403 */
[----:B--2---:R-:W2:Y:S01]  /*0180*/  LDG.E R0, desc[UR36][R4.64] ;  /* 0x0000002404007981 */ /* 0x004ea2000c1e1900 */
[----:B------:R-:W-:Y:S02]  /*0190*/  HFMA2 R7, -RZ, RZ, -7.40234375, 0.00011128187179565429688 ;  /* 0xc767074bff077431 */ /* 0x000fe400000001ff */
[----:B------:R-:W-:Y:S01]  /*01a0*/  IMAD R3, R19, 0x22e90e21, RZ ;  /* 0x22e90e2113037824 */ /* 0x000fe200078e02ff */
[C---:B------:R-:W-:Y:S01]  /*01b0*/  IADD3 R10, P1, PT, R18.reuse, 0x1, RZ ;  /* 0x00000001120a7810 */ /* 0x040fe20007f3e0ff */
[----:B------:R-:W-:Y:S02]  /*01c0*/  IMAD.MOV.U32 R6, RZ, RZ, 0x22e90e21 ;  /* 0x22e90e21ff067424 */ /* 0x000fe400078e00ff */
[C---:B------:R-:W-:Y:S01]  /*01d0*/  IMAD R9, R18.reuse, -0x3898f8b5, R3 ;  /* 0xc767074b12097824 */ /* 0x040fe200078e0203 */
[----:B------:R-:W-:Y:S01]  /*01e0*/  IADD3.X R11, PT, PT, RZ, R19, RZ, P1, !PT ;  /* 0x00000013ff0b7210 */ /* 0x000fe20000ffe4ff */
[----:B------:R-:W-:-:S03]  /*01f0*/  IMAD.WIDE.U32 R6, R18, 0x22e90e21, R6 ;  /* 0x22e90e2112067825 */ /* 0x000fc600078e0006 */
[----:B------:R-:W-:Y:S01]  /*0200*/  MOV R19, R11 ;  /* 0x0000000b00137202 */ /* 0x000fe20000000f00 */
[----:B------:R-:W-:Y:S02]  /*0210*/  IMAD.IADD R7, R7, 0x1, R9 ;  /* 0x0000000107077824 */ /* 0x000fe400078e0209 */
[----:B------:R-:W-:Y:S02]  /*0220*/  IMAD.MOV.U32 R18, RZ, RZ, R10 ;  /* 0x000000ffff127224 */ /* 0x000fe400078e000a */
[----:B--2---:R-:W-:Y:S01]  /*0230*/  VIADD R3, R0, 0x1 ;  /* 0x0000000100037836 */ /* 0x004fe20000000000 */
[----:B------:R-:W-:Y:S02]  /*0240*/  SHF.R.W.U32 R0, R6, 0x8, R7 ;  /* 0x0000000806007819 */ /* 0x000fe40000001e07 */
[----:B------:R-:W-:Y:S02]  /*0250*/  SHF.R.W.U32 R6, R7, 0x8, R6 ;  /* 0x0000000807067819 */ /* 0x000fe40000001e06 */
[----:B------:R0:W-:Y:S01]  /*0260*/  STG.E desc[UR36][R4.64], R3 ;  /* 0x0000000304007986 */ /* 0x0001e2000c101924 */
[----:B------:R-:W-:-:S04]  /*0270*/  ISETP.GT.U32.AND P0, PT, R0, -0xce23b9f, PT ;  /* 0xf31dc4610000780c */ /* 0x000fc80003f04070 */
[----:B------:R-:W-:-:S13]  /*0280*/  ISETP.GT.U32.AND.EX P0, PT, R6, 0x2a, PT, P0 ;  /* 0x0000002a0600780c */ /* 0x000fda0003f04100 */
[----:B0-----:R-:W-:Y:S05]  /*0290*/  @P0 BRA `(.L_x_1) ;  /* 0xfffffffc00800947 */ /* 0x001fea000383ffff */
[----:B------:R-:W-:Y:S05]  /*02a0*/  BSYNC.RECONVERGENT B0 ;  /* 0x0000000000007941 */ /* 0x000fea0003800200 */
.L_x_0:
[----:B------:R-:W-:Y:S01]  /*02b0*/  MOV R0, 0x0 ;  /* 0x0000000000007802 */ /* 0x000fe20000000f00 */
[----:B------:R0:W-:Y:S01]  /*02c0*/  STL.64 [R1], R10 ;  /* 0x0000000a01007387 */ /* 0x0001e20000100a00 */
[----:B------:R-:W1:Y:S01]  /*02d0*/  LDCU.64 UR4, c[0x4][0x8] ;  /* 0x01000100ff0477ac */ /* 0x000e620008000a00 */
[----:B------:R-:W-:Y:S01]  /*02e0*/  IMAD.MOV.U32 R6, RZ, RZ, R2 ;  /* 0x000000ffff067224 */ /* 0x000fe200078e0002 */
[----:B------:R0:W2:Y:S01]  /*02f0*/  LDC.64 R8, c[0x4][R0] ;  /* 0x0100000000087b82 */ /* 0x0000a20000000a00 */
[----:B------:R-:W-:Y:S01]  /*0300*/  MOV R7, R16 ;  /* 0x0000001000077202 */ /* 0x000fe20000000f00 */
[----:B-1----:R-:W-:Y:S01]  /*0310*/  IMAD.U32 R4, RZ, RZ, UR4 ;  /* 0x00000004ff047e24 */ /* 0x002fe2000f8e00ff */
[----:B0-----:R-:W-:-:S07]  /*0320*/  MOV R5, UR5 ;  /* 0x0000000500057c02 */ /* 0x001fce0008000f00 */
[----:B------:R-:W-:-:S07]  /*0330*/  LEPC R20, `(.L_x_2) ;  /* 0x000000001014794e */ /* 0x000fce0000000000 */
[----:B--2---:R-:W-:Y:S05]  /*0340*/  CALL.ABS.NOINC R8 ;  /* 0x0000000008007343 */ /* 0x004fea0003c00000 */
.L_x_2:
[----:B------:R-:W-:Y:S05]  /*0350*/  BRA `(.L_x_3) ;  /* 0xfffffffc004c7947 */ /* 0x000fea000383ffff */
.L_x_4:
[----:B------:R-:W-:-:S00]  /*0360*/  BRA `(.L_x_4) ;  /* 0xfffffffc00fc7947 */ /* 0x000fc0000383ffff */
[----:B------:R-:W-:-:S00]  /*0370*/  NOP ;  /* 0x0000000000007918 */ /* 0x000fc00000000000 */
        /* <DEDUP_REMOVED lines=8> */
.L_x_5:


//--------------------- .nv.global.init           --------------------------
	.section	.nv.global.init,"aw",@progbits
.nv.global.init:
	.type		$str,@object
	.size		$str,(.L_0 - $str)
$str:
        /*0000*/ 	.byte	0x4b, 0x65, 0x72, 0x6e, 0x65, 0x6c, 0x20, 0x72, 0x75, 0x6e, 0x6e, 0x69, 0x6e, 0x67, 0x2c, 0x20
        /*0010*/ 	.byte	0x69, 0x3d, 0x25, 0x6c, 0x6c, 0x64, 0x0a, 0x00
.L_0:


//--------------------- .nv.shared.reserved.0     --------------------------
	.section	.nv.shared.reserved.0,"aw",@nobits
	.weak		__nv_reservedSMEM_offset_0_alias
	.size		__nv_reservedSMEM_offset_0_alias, 0, 64
	.other		__nv_reservedSMEM_offset_0_alias,@"STO_CUDA_RESERVED_SHARED STV_DEFAULT"
__nv_reservedSMEM_offset_0_alias:
	.zero		0
	.zero		64


//--------------------- .nv.constant0._Z14infiniteKernelPi --------------------------
	.section	.nv.constant0._Z14infiniteKernelPi,"a",@progbits
	.sectionflags	@""
	.align	4
.nv.constant0._Z14infiniteKernelPi:
	.zero		904


//--------------------- SYMBOLS --------------------------

	.type		.nv.reservedSmem.offset0,@object
	.size		.nv.reservedSmem.offset0,0x4
	.type		vprintf,@function
